//
// Generated by NVIDIA NVVM Compiler
//
// Compiler Build ID: CL-36424714
// Cuda compilation tools, release 13.0, V13.0.88
// Based on NVVM 20.0.0
//

.version 9.0
.target sm_100
.address_size 64

	// .globl	_Z5conv1PjPiiii
.extern .func  (.param .b32 func_retval0) vprintf
(
	.param .b64 vprintf_param_0,
	.param .b64 vprintf_param_1
)
;
.const .align 4 .b8 FIL[3200];
.global .align 1 .b8 $str[22] = {114, 101, 115, 117, 108, 116, 103, 112, 117, 91, 37, 100, 93, 91, 37, 100, 93, 61, 37, 100, 10};

.visible .entry _Z5conv1PjPiiii(
	.param .u64 .ptr .align 1 _Z5conv1PjPiiii_param_0,
	.param .u64 .ptr .align 1 _Z5conv1PjPiiii_param_1,
	.param .u32 _Z5conv1PjPiiii_param_2,
	.param .u32 _Z5conv1PjPiiii_param_3,
	.param .u32 _Z5conv1PjPiiii_param_4
)
{
	.local .align 8 .b8 	__local_depot0[16];
	.reg .b64 	%SP;
	.reg .b64 	%SPL;
	.reg .pred 	%p<2>;
	.reg .b32 	%r<92>;
	.reg .b64 	%rd<21>;

	mov.u64 	%SPL, __local_depot0;
	cvta.local.u64 	%SP, %SPL;
	ld.param.u64 	%rd1, [_Z5conv1PjPiiii_param_0];
	ld.param.u64 	%rd2, [_Z5conv1PjPiiii_param_1];
	ld.param.u32 	%r4, [_Z5conv1PjPiiii_param_2];
	ld.param.u32 	%r5, [_Z5conv1PjPiiii_param_4];
	mov.u32 	%r1, %tid.y;
	mov.u32 	%r2, %tid.x;
	sub.s32 	%r3, %r4, %r5;
	max.s32 	%r6, %r1, %r2;
	setp.gt.s32 	%p1, %r6, %r3;
	@%p1 bra 	$L__BB0_2;
	add.u64 	%rd3, %SP, 0;
	add.u64 	%rd4, %SPL, 0;
	cvta.to.global.u64 	%rd5, %rd1;
	cvta.to.global.u64 	%rd6, %rd2;
	mov.u32 	%r7, %ctaid.x;
	mul.lo.s32 	%r8, %r5, %r7;
	mul.lo.s32 	%r9, %r8, %r5;
	mul.wide.u32 	%rd7, %r9, 4;
	mov.u64 	%rd8, FIL;
	add.s64 	%rd9, %rd8, %rd7;
	ld.const.u32 	%r10, [%rd9];
	mad.lo.s32 	%r11, %r4, %r1, %r2;
	mul.wide.s32 	%rd10, %r11, 4;
	add.s64 	%rd11, %rd5, %rd10;
	ld.global.u32 	%r12, [%rd11];
	mul.lo.s32 	%r13, %r12, %r10;
	ld.const.u32 	%r14, [%rd9+4];
	ld.global.u32 	%r15, [%rd11+4];
	mad.lo.s32 	%r16, %r15, %r14, %r13;
	ld.const.u32 	%r17, [%rd9+8];
	ld.global.u32 	%r18, [%rd11+8];
	mad.lo.s32 	%r19, %r18, %r17, %r16;
	ld.const.u32 	%r20, [%rd9+12];
	ld.global.u32 	%r21, [%rd11+12];
	mad.lo.s32 	%r22, %r21, %r20, %r19;
	ld.const.u32 	%r23, [%rd9+16];
	ld.global.u32 	%r24, [%rd11+16];
	mad.lo.s32 	%r25, %r24, %r23, %r22;
	ld.const.u32 	%r26, [%rd9+20];
	mul.wide.s32 	%rd12, %r4, 4;
	add.s64 	%rd13, %rd11, %rd12;
	ld.global.u32 	%r27, [%rd13];
	mad.lo.s32 	%r28, %r27, %r26, %r25;
	ld.const.u32 	%r29, [%rd9+24];
	ld.global.u32 	%r30, [%rd13+4];
	mad.lo.s32 	%r31, %r30, %r29, %r28;
	ld.const.u32 	%r32, [%rd9+28];
	ld.global.u32 	%r33, [%rd13+8];
	mad.lo.s32 	%r34, %r33, %r32, %r31;
	ld.const.u32 	%r35, [%rd9+32];
	ld.global.u32 	%r36, [%rd13+12];
	mad.lo.s32 	%r37, %r36, %r35, %r34;
	ld.const.u32 	%r38, [%rd9+36];
	ld.global.u32 	%r39, [%rd13+16];
	mad.lo.s32 	%r40, %r39, %r38, %r37;
	ld.const.u32 	%r41, [%rd9+40];
	add.s64 	%rd14, %rd13, %rd12;
	ld.global.u32 	%r42, [%rd14];
	mad.lo.s32 	%r43, %r42, %r41, %r40;
	ld.const.u32 	%r44, [%rd9+44];
	ld.global.u32 	%r45, [%rd14+4];
	mad.lo.s32 	%r46, %r45, %r44, %r43;
	ld.const.u32 	%r47, [%rd9+48];
	ld.global.u32 	%r48, [%rd14+8];
	mad.lo.s32 	%r49, %r48, %r47, %r46;
	ld.const.u32 	%r50, [%rd9+52];
	ld.global.u32 	%r51, [%rd14+12];
	mad.lo.s32 	%r52, %r51, %r50, %r49;
	ld.const.u32 	%r53, [%rd9+56];
	ld.global.u32 	%r54, [%rd14+16];
	mad.lo.s32 	%r55, %r54, %r53, %r52;
	ld.const.u32 	%r56, [%rd9+60];
	add.s64 	%rd15, %rd14, %rd12;
	ld.global.u32 	%r57, [%rd15];
	mad.lo.s32 	%r58, %r57, %r56, %r55;
	ld.const.u32 	%r59, [%rd9+64];
	ld.global.u32 	%r60, [%rd15+4];
	mad.lo.s32 	%r61, %r60, %r59, %r58;
	ld.const.u32 	%r62, [%rd9+68];
	ld.global.u32 	%r63, [%rd15+8];
	mad.lo.s32 	%r64, %r63, %r62, %r61;
	ld.const.u32 	%r65, [%rd9+72];
	ld.global.u32 	%r66, [%rd15+12];
	mad.lo.s32 	%r67, %r66, %r65, %r64;
	ld.const.u32 	%r68, [%rd9+76];
	ld.global.u32 	%r69, [%rd15+16];
	mad.lo.s32 	%r70, %r69, %r68, %r67;
	ld.const.u32 	%r71, [%rd9+80];
	add.s64 	%rd16, %rd15, %rd12;
	ld.global.u32 	%r72, [%rd16];
	mad.lo.s32 	%r73, %r72, %r71, %r70;
	ld.const.u32 	%r74, [%rd9+84];
	mad.lo.s32 	%r75, %r60, %r74, %r73;
	ld.const.u32 	%r76, [%rd9+88];
	ld.global.u32 	%r77, [%rd16+8];
	mad.lo.s32 	%r78, %r77, %r76, %r75;
	ld.const.u32 	%r79, [%rd9+92];
	ld.global.u32 	%r80, [%rd16+12];
	mad.lo.s32 	%r81, %r80, %r79, %r78;
	ld.const.u32 	%r82, [%rd9+96];
	ld.global.u32 	%r83, [%rd16+16];
	mad.lo.s32 	%r84, %r83, %r82, %r81;
	mad.lo.s32 	%r85, %r7, %r3, %r7;
	mad.lo.s32 	%r86, %r85, %r3, %r85;
	mad.lo.s32 	%r87, %r1, %r3, %r1;
	add.s32 	%r88, %r87, %r2;
	add.s32 	%r89, %r88, %r86;
	mul.wide.u32 	%rd17, %r89, 4;
	add.s64 	%rd18, %rd6, %rd17;
	st.global.u32 	[%rd18], %r84;
	st.local.v2.u32 	[%rd4], {%r7, %r88};
	st.local.u32 	[%rd4+8], %r84;
	mov.u64 	%rd19, $str;
	cvta.global.u64 	%rd20, %rd19;
	{ // callseq 0, 0
	.param .b64 param0;
	st.param.b64 	[param0], %rd20;
	.param .b64 param1;
	st.param.b64 	[param1], %rd3;
	.param .b32 retval0;
	call.uni (retval0), 
	vprintf, 
	(
	param0, 
	param1
	);
	ld.param.b32 	%r90, [retval0];
	} // callseq 0
$L__BB0_2:
	ret;

}
	// .globl	_Z10maxpoolingPiS_iii
.visible .entry _Z10maxpoolingPiS_iii(
	.param .u64 .ptr .align 1 _Z10maxpoolingPiS_iii_param_0,
	.param .u64 .ptr .align 1 _Z10maxpoolingPiS_iii_param_1,
	.param .u32 _Z10maxpoolingPiS_iii_param_2,
	.param .u32 _Z10maxpoolingPiS_iii_param_3,
	.param .u32 _Z10maxpoolingPiS_iii_param_4
)
{
	.reg .pred 	%p<3>;
	.reg .b32 	%r<45>;
	.reg .b64 	%rd<13>;

	ld.param.u64 	%rd2, [_Z10maxpoolingPiS_iii_param_0];
	ld.param.u64 	%rd3, [_Z10maxpoolingPiS_iii_param_1];
	ld.param.u32 	%r8, [_Z10maxpoolingPiS_iii_param_2];
	ld.param.u32 	%r9, [_Z10maxpoolingPiS_iii_param_3];
	cvta.to.global.u64 	%rd1, %rd3;
	mov.u32 	%r1, %tid.y;
	mov.u32 	%r2, %tid.x;
	sub.s32 	%r3, %r8, %r9;
	add.s32 	%r4, %r3, 1;
	shr.u32 	%r10, %r4, 31;
	add.s32 	%r11, %r4, %r10;
	shr.s32 	%r12, %r11, 1;
	max.s32 	%r13, %r1, %r2;
	setp.ge.s32 	%p1, %r13, %r12;
	@%p1 bra 	$L__BB1_4;
	mov.u32 	%r14, %ctaid.x;
	cvta.to.global.u64 	%rd4, %rd2;
	mul.lo.s32 	%r5, %r4, %r14;
	shl.b32 	%r15, %r2, 1;
	shl.b32 	%r16, %r1, 1;
	add.s32 	%r17, %r5, %r16;
	mad.lo.s32 	%r18, %r17, %r4, %r15;
	mul.wide.s32 	%rd5, %r18, 4;
	add.s64 	%rd6, %rd4, %rd5;
	ld.global.u32 	%r19, [%rd6];
	ld.global.u32 	%r20, [%rd6+4];
	mul.wide.s32 	%rd7, %r3, 4;
	add.s64 	%rd8, %rd6, %rd7;
	ld.global.u32 	%r21, [%rd8+4];
	ld.global.u32 	%r22, [%rd8+8];
	max.s32 	%r6, %r19, %r20;
	max.s32 	%r7, %r21, %r22;
	setp.le.s32 	%p2, %r6, %r7;
	@%p2 bra 	$L__BB1_3;
	mul.lo.s32 	%r34, %r5, %r4;
	shr.s32 	%r35, %r34, 31;
	shr.u32 	%r36, %r35, 30;
	add.s32 	%r37, %r34, %r36;
	shr.s32 	%r38, %r37, 2;
	mul.lo.s32 	%r39, %r4, %r1;
	shr.u32 	%r40, %r39, 31;
	add.s32 	%r41, %r39, %r40;
	shr.s32 	%r42, %r41, 1;
	add.s32 	%r43, %r42, %r2;
	add.s32 	%r44, %r43, %r38;
	mul.wide.s32 	%rd11, %r44, 4;
	add.s64 	%rd12, %rd1, %rd11;
	st.global.u32 	[%rd12], %r6;
	bra.uni 	$L__BB1_4;
$L__BB1_3:
	mul.lo.s32 	%r23, %r5, %r4;
	shr.s32 	%r24, %r23, 31;
	shr.u32 	%r25, %r24, 30;
	add.s32 	%r26, %r23, %r25;
	shr.s32 	%r27, %r26, 2;
	mul.lo.s32 	%r28, %r4, %r1;
	shr.u32 	%r29, %r28, 31;
	add.s32 	%r30, %r28, %r29;
	shr.s32 	%r31, %r30, 1;
	add.s32 	%r32, %r31, %r2;
	add.s32 	%r33, %r32, %r27;
	mul.wide.s32 	%rd9, %r33, 4;
	add.s64 	%rd10, %rd1, %rd9;
	st.global.u32 	[%rd10], %r7;
$L__BB1_4:
	ret;

}


// ===== COMPILED SASS (sm_100) =====

	.target	sm_100

	.elftype	@"ET_EXEC"


//--------------------- .note.nv.tkinfo           --------------------------
	.section	.note.nv.tkinfo,"",@"SHT_NOTE"
	.sectionflags	@"SHF_NOTE_NV_TKINFO"
	.tkinfo
        /*0018*/ 	.word	0x00000002
        /*0030*/ 	.string	""
        /*0030*/ 	.string	"ptxas"
        /*0030*/ 	.string	"Cuda compilation tools, release 13.0, V13.0.88"
        /*0030*/ 	.string	"Build cuda_13.0.r13.0/compiler.36424714_0"
        /*0030*/ 	.string	"-arch sm_100 -m 64 "



//--------------------- .note.nv.cuinfo           --------------------------
	.section	.note.nv.cuinfo,"",@"SHT_NOTE"
	.sectionflags	@"SHF_NOTE_NV_CUINFO"
        /*0018*/ 	.short	0x0002
        /*001a*/ 	.short	0x0064
        /*001c*/ 	.short	0x0082
	.zero		2


//--------------------- .nv.info                  --------------------------
	.section	.nv.info,"",@"SHT_CUDA_INFO"
	.align	4


	//----- nvinfo : EIATTR_REGCOUNT
	.align		4
        /*0000*/ 	.byte	0x04, 0x2f
        /*0002*/ 	.short	(.L_3 - .L_2)
	.align		4
.L_2:
        /*0004*/ 	.word	index@(_Z5conv1PjPiiii)
        /*0008*/ 	.word	0x00000020


	//----- nvinfo : EIATTR_FRAME_SIZE
	.align		4
.L_3:
        /*000c*/ 	.byte	0x04, 0x11
        /*000e*/ 	.short	(.L_5 - .L_4)
	.align		4
.L_4:
        /*0010*/ 	.word	index@(_Z5conv1PjPiiii)
        /*0014*/ 	.word	0x00000010


	//----- nvinfo : EIATTR_REGCOUNT
	.align		4
.L_5:
        /*0018*/ 	.byte	0x04, 0x2f
        /*001a*/ 	.short	(.L_7 - .L_6)
	.align		4
.L_6:
        /*001c*/ 	.word	index@(_Z10maxpoolingPiS_iii)
        /*0020*/ 	.word	0x00000010


	//----- nvinfo : EIATTR_FRAME_SIZE
	.align		4
.L_7:
        /*0024*/ 	.byte	0x04, 0x11
        /*0026*/ 	.short	(.L_9 - .L_8)
	.align		4
.L_8:
        /*0028*/ 	.word	index@(_Z10maxpoolingPiS_iii)
        /*002c*/ 	.word	0x00000000


	//----- nvinfo : EIATTR_MIN_STACK_SIZE
	.align		4
.L_9:
        /*0030*/ 	.byte	0x04, 0x12
        /*0032*/ 	.short	(.L_11 - .L_10)
	.align		4
.L_10:
        /*0034*/ 	.word	index@(_Z10maxpoolingPiS_iii)
        /*0038*/ 	.word	0x00000000


	//----- nvinfo : EIATTR_MIN_STACK_SIZE
	.align		4
.L_11:
        /*003c*/ 	.byte	0x04, 0x12
        /*003e*/ 	.short	(.L_13 - .L_12)
	.align		4
.L_12:
        /*0040*/ 	.word	index@(_Z5conv1PjPiiii)
        /*0044*/ 	.word	0x00000010
.L_13:


//--------------------- .nv.compat                --------------------------
	.section	.nv.compat,"",@"SHT_CUDA_COMPAT_INFO"
	.align	4
        /*0000*/ 	.byte	0x02, 0x09, 0x00, 0x00, 0x02, 0x02, 0x01, 0x00, 0x02, 0x05, 0x05, 0x00, 0x03, 0x07, 0x01, 0x01
        /*0010*/ 	.byte	0x02, 0x03, 0x00, 0x00, 0x02, 0x06, 0x01, 0x00, 0x04, 0x0b, 0x08, 0x00, 0x09, 0x00, 0x00, 0x00
        /*0020*/ 	.byte	0x00, 0x00, 0x00, 0x00


//--------------------- .nv.info._Z10maxpoolingPiS_iii --------------------------
	.section	.nv.info._Z10maxpoolingPiS_iii,"",@"SHT_CUDA_INFO"
	.sectionflags	@""
	.align	4


	//----- nvinfo : EIATTR_CUDA_API_VERSION
	.align		4
        /*0000*/ 	.byte	0x04, 0x37
        /*0002*/ 	.short	(.L_15 - .L_14)
.L_14:
        /*0004*/ 	.word	0x00000082


	//----- nvinfo : EIATTR_KPARAM_INFO
	.align		4
.L_15:
        /*0008*/ 	.byte	0x04, 0x17
        /*000a*/ 	.short	(.L_17 - .L_16)
.L_16:
        /*000c*/ 	.word	0x00000000
        /*0010*/ 	.short	0x0004
        /*0012*/ 	.short	0x0018
        /*0014*/ 	.byte	0x00, 0xf0, 0x11, 0x00


	//----- nvinfo : EIATTR_KPARAM_INFO
	.align		4
.L_17:
        /*0018*/ 	.byte	0x04, 0x17
        /*001a*/ 	.short	(.L_19 - .L_18)
.L_18:
        /*001c*/ 	.word	0x00000000
        /*0020*/ 	.short	0x0003
        /*0022*/ 	.short	0x0014
        /*0024*/ 	.byte	0x00, 0xf0, 0x11, 0x00


	//----- nvinfo : EIATTR_KPARAM_INFO
	.align		4
.L_19:
        /*0028*/ 	.byte	0x04, 0x17
        /*002a*/ 	.short	(.L_21 - .L_20)
.L_20:
        /*002c*/ 	.word	0x00000000
        /*0030*/ 	.short	0x0002
        /*0032*/ 	.short	0x0010
        /*0034*/ 	.byte	0x00, 0xf0, 0x11, 0x00


	//----- nvinfo : EIATTR_KPARAM_INFO
	.align		4
.L_21:
        /*0038*/ 	.byte	0x04, 0x17
        /*003a*/ 	.short	(.L_23 - .L_22)
.L_22:
        /*003c*/ 	.word	0x00000000
        /*0040*/ 	.short	0x0001
        /*0042*/ 	.short	0x0008
        /*0044*/ 	.byte	0x00, 0xf5, 0x21, 0x00


	//----- nvinfo : EIATTR_KPARAM_INFO
	.align		4
.L_23:
        /*0048*/ 	.byte	0x04, 0x17
        /*004a*/ 	.short	(.L_25 - .L_24)
.L_24:
        /*004c*/ 	.word	0x00000000
        /*0050*/ 	.short	0x0000
        /*0052*/ 	.short	0x0000
        /*0054*/ 	.byte	0x00, 0xf5, 0x21, 0x00


	//----- nvinfo : EIATTR_SPARSE_MMA_MASK
	.align		4
.L_25:
        /*0058*/ 	.byte	0x03, 0x50
        /*005a*/ 	.short	0x0000


	//----- nvinfo : EIATTR_MAXREG_COUNT
	.align		4
        /*005c*/ 	.byte	0x03, 0x1b
        /*005e*/ 	.short	0x00ff


	//----- nvinfo : EIATTR_MERCURY_ISA_VERSION
	.align		4
        /*0060*/ 	.byte	0x03, 0x5f
        /*0062*/ 	.short	0x0101


	//----- nvinfo : EIATTR_VRC_CTA_INIT_COUNT
	.align		4
        /*0064*/ 	.byte	0x02, 0x4a
	.zero		1
	.zero		1


	//----- nvinfo : EIATTR_EXIT_INSTR_OFFSETS
	.align		4
        /*0068*/ 	.byte	0x04, 0x1c
        /*006a*/ 	.short	(.L_27 - .L_26)


	//   ....[0]....
.L_26:
        /*006c*/ 	.word	0x000000a0


	//   ....[1]....
        /*0070*/ 	.word	0x00000260


	//   ....[2]....
        /*0074*/ 	.word	0x00000310


	//----- nvinfo : EIATTR_CRS_STACK_SIZE
	.align		4
.L_27:
        /*0078*/ 	.byte	0x04, 0x1e
        /*007a*/ 	.short	(.L_29 - .L_28)
.L_28:
        /*007c*/ 	.word	0x00000000


	//----- nvinfo : EIATTR_CBANK_PARAM_SIZE
	.align		4
.L_29:
        /*0080*/ 	.byte	0x03, 0x19
        /*0082*/ 	.short	0x001c


	//----- nvinfo : EIATTR_PARAM_CBANK
	.align		4
        /*0084*/ 	.byte	0x04, 0x0a
        /*0086*/ 	.short	(.L_31 - .L_30)
	.align		4
.L_30:
        /*0088*/ 	.word	index@(.nv.constant0._Z10maxpoolingPiS_iii)
        /*008c*/ 	.short	0x0380
        /*008e*/ 	.short	0x001c


	//----- nvinfo : EIATTR_SW_WAR
	.align		4
.L_31:
        /*0090*/ 	.byte	0x04, 0x36
        /*0092*/ 	.short	(.L_33 - .L_32)
.L_32:
        /*0094*/ 	.word	0x00000008
.L_33:


//--------------------- .nv.info._Z5conv1PjPiiii  --------------------------
	.section	.nv.info._Z5conv1PjPiiii,"",@"SHT_CUDA_INFO"
	.sectionflags	@""
	.align	4


	//----- nvinfo : EIATTR_CUDA_API_VERSION
	.align		4
        /*0000*/ 	.byte	0x04, 0x37
        /*0002*/ 	.short	(.L_35 - .L_34)
.L_34:
        /*0004*/ 	.word	0x00000082


	//----- nvinfo : EIATTR_KPARAM_INFO
	.align		4
.L_35:
        /*0008*/ 	.byte	0x04, 0x17
        /*000a*/ 	.short	(.L_37 - .L_36)
.L_36:
        /*000c*/ 	.word	0x00000000
        /*0010*/ 	.short	0x0004
        /*0012*/ 	.short	0x0018
        /*0014*/ 	.byte	0x00, 0xf0, 0x11, 0x00


	//----- nvinfo : EIATTR_KPARAM_INFO
	.align		4
.L_37:
        /*0018*/ 	.byte	0x04, 0x17
        /*001a*/ 	.short	(.L_39 - .L_38)
.L_38:
        /*001c*/ 	.word	0x00000000
        /*0020*/ 	.short	0x0003
        /*0022*/ 	.short	0x0014
        /*0024*/ 	.byte	0x00, 0xf0, 0x11, 0x00


	//----- nvinfo : EIATTR_KPARAM_INFO
	.align		4
.L_39:
        /*0028*/ 	.byte	0x04, 0x17
        /*002a*/ 	.short	(.L_41 - .L_40)
.L_40:
        /*002c*/ 	.word	0x00000000
        /*0030*/ 	.short	0x0002
        /*0032*/ 	.short	0x0010
        /*0034*/ 	.byte	0x00, 0xf0, 0x11, 0x00


	//----- nvinfo : EIATTR_KPARAM_INFO
	.align		4
.L_41:
        /*0038*/ 	.byte	0x04, 0x17
        /*003a*/ 	.short	(.L_43 - .L_42)
.L_42:
        /*003c*/ 	.word	0x00000000
        /*0040*/ 	.short	0x0001
        /*0042*/ 	.short	0x0008
        /*0044*/ 	.byte	0x00, 0xf5, 0x21, 0x00


	//----- nvinfo : EIATTR_KPARAM_INFO
	.align		4
.L_43:
        /*0048*/ 	.byte	0x04, 0x17
        /*004a*/ 	.short	(.L_45 - .L_44)
.L_44:
        /*004c*/ 	.word	0x00000000
        /*0050*/ 	.short	0x0000
        /*0052*/ 	.short	0x0000
        /*0054*/ 	.byte	0x00, 0xf5, 0x21, 0x00


	//----- nvinfo : EIATTR_SPARSE_MMA_MASK
	.align		4
.L_45:
        /*0058*/ 	.byte	0x03, 0x50
        /*005a*/ 	.short	0x0000


	//----- nvinfo : EIATTR_MAXREG_COUNT
	.align		4
        /*005c*/ 	.byte	0x03, 0x1b
        /*005e*/ 	.short	0x00ff


	//----- nvinfo : EIATTR_EXTERNS
	.align		4
        /*0060*/ 	.byte	0x04, 0x0f
        /*0062*/ 	.short	(.L_47 - .L_46)


	//   ....[0]....
	.align		4
.L_46:
        /*0064*/ 	.word	index@(vprintf)


	//----- nvinfo : EIATTR_MERCURY_ISA_VERSION
	.align		4
.L_47:
        /*0068*/ 	.byte	0x03, 0x5f
        /*006a*/ 	.short	0x0101


	//----- nvinfo : EIATTR_VRC_CTA_INIT_COUNT
	.align		4
        /*006c*/ 	.byte	0x02, 0x4a
	.zero		1
	.zero		1


	//----- nvinfo : EIATTR_SYSCALL_OFFSETS
	.align		4
        /*0070*/ 	.byte	0x04, 0x46
        /*0072*/ 	.short	(.L_49 - .L_48)


	//   ....[0]....
.L_48:
        /*0074*/ 	.word	0x00000740


	//----- nvinfo : EIATTR_EXIT_INSTR_OFFSETS
	.align		4
.L_49:
        /*0078*/ 	.byte	0x04, 0x1c
        /*007a*/ 	.short	(.L_51 - .L_50)


	//   ....[0]....
.L_50:
        /*007c*/ 	.word	0x000000d0


	//   ....[1]....
        /*0080*/ 	.word	0x00000750


	//----- nvinfo : EIATTR_CRS_STACK_SIZE
	.align		4
.L_51:
        /*0084*/ 	.byte	0x04, 0x1e
        /*0086*/ 	.short	(.L_53 - .L_52)
.L_52:
        /*0088*/ 	.word	0x00000000


	//----- nvinfo : EIATTR_CBANK_PARAM_SIZE
	.align		4
.L_53:
        /*008c*/ 	.byte	0x03, 0x19
        /*008e*/ 	.short	0x001c


	//----- nvinfo : EIATTR_PARAM_CBANK
	.align		4
        /*0090*/ 	.byte	0x04, 0x0a
        /*0092*/ 	.short	(.L_55 - .L_54)
	.align		4
.L_54:
        /*0094*/ 	.word	index@(.nv.constant0._Z5conv1PjPiiii)
        /*0098*/ 	.short	0x0380
        /*009a*/ 	.short	0x001c


	//----- nvinfo : EIATTR_SW_WAR
	.align		4
.L_55:
        /*009c*/ 	.byte	0x04, 0x36
        /*009e*/ 	.short	(.L_57 - .L_56)
.L_56:
        /*00a0*/ 	.word	0x00000008
.L_57:


//--------------------- .nv.callgraph             --------------------------
	.section	.nv.callgraph,"",@"SHT_CUDA_CALLGRAPH"
	.align	4
	.sectionentsize	8
	.align		4
        /*0000*/ 	.word	0x00000000
	.align		4
        /*0004*/ 	.word	0xffffffff
	.align		4
        /*0008*/ 	.word	index@(_Z5conv1PjPiiii)
	.align		4
        /*000c*/ 	.word	index@(vprintf)
	.align		4
        /*0010*/ 	.word	0x00000000
	.align		4
        /*0014*/ 	.word	0xfffffffe
	.align		4
        /*0018*/ 	.word	0x00000000
	.align		4
        /*001c*/ 	.word	0xfffffffd
	.align		4
        /*0020*/ 	.word	0x00000000
	.align		4
        /*0024*/ 	.word	0xfffffffc


//--------------------- .nv.constant3             --------------------------
	.section	.nv.constant3,"a",@progbits
	.align	4
.nv.constant3:
	.type		FIL,@object
	.size		FIL,(.L_0 - FIL)
FIL:
	.zero		3200
.L_0:


//--------------------- .nv.constant4             --------------------------
	.section	.nv.constant4,"a",@progbits
	.align	8
	.align		8
.nv.constant4:
        /*0000*/ 	.dword	$str
	.align		8
        /*0008*/ 	.dword	vprintf


//--------------------- .text._Z10maxpoolingPiS_iii --------------------------
	.section	.text._Z10maxpoolingPiS_iii,"ax",@progbits
	.align	128
        .global         _Z10maxpoolingPiS_iii
        .type           _Z10maxpoolingPiS_iii,@function
        .size           _Z10maxpoolingPiS_iii,(.L_x_4 - _Z10maxpoolingPiS_iii)
        .other          _Z10maxpoolingPiS_iii,@"STO_CUDA_ENTRY STV_DEFAULT"
_Z10maxpoolingPiS_iii:
.text._Z10maxpoolingPiS_iii:
[----:B------:R-:W-:Y:S08]  /*0000*/  LDC R1, c[0x0][0x37c] ;  /* 0x0000df00ff017b82 */ /* 0x000ff00000000800 */
[----:B------:R-:W0:Y:S01]  /*0010*/  LDC.64 R4, c[0x0][0x390] ;  /* 0x0000e400ff047b82 */ /* 0x000e220000000a00 */
[----:B------:R-:W1:Y:S01]  /*0020*/  S2R R13, SR_TID.Y ;  /* 0x00000000000d7919 */ /* 0x000e620000002200 */
[----:B------:R-:W1:Y:S01]  /*0030*/  S2R R0, SR_TID.X ;  /* 0x0000000000007919 */ /* 0x000e620000002100 */
[----:B0-----:R-:W-:-:S04]  /*0040*/  IMAD.IADD R5, R4, 0x1, -R5 ;  /* 0x0000000104057824 */ /* 0x001fc800078e0a05 */
[----:B------:R-:W-:-:S05]  /*0050*/  VIADD R6, R5, 0x1 ;  /* 0x0000000105067836 */ /* 0x000fca0000000000 */
[----:B------:R-:W-:Y:S02]  /*0060*/  LEA.HI R2, R6, R6, RZ, 0x1 ;  /* 0x0000000606027211 */ /* 0x000fe400078f08ff */
[----:B-1----:R-:W-:Y:S02]  /*0070*/  VIMNMX R3, PT, PT, R13, R0, !PT ;  /* 0x000000000d037248 */ /* 0x002fe40007fe0100 */
[----:B------:R-:W-:-:S04]  /*0080*/  SHF.R.S32.HI R2, RZ, 0x1, R2 ;  /* 0x00000001ff027819 */ /* 0x000fc80000011402 */
[----:B------:R-:W-:-:S13]  /*0090*/  ISETP.GE.AND P0, PT, R3, R2, PT ;  /* 0x000000020300720c */ /* 0x000fda0003f06270 */
[----:B------:R-:W-:Y:S05]  /*00a0*/  @P0 EXIT ;  /* 0x000000000000094d */ /* 0x000fea0003800000 */
[----:B------:R-:W0:Y:S01]  /*00b0*/  S2UR UR4, SR_CTAID.X ;  /* 0x00000000000479c3 */ /* 0x000e220000002500 */
[----:B------:R-:W-:-:S07]  /*00c0*/  IMAD.SHL.U32 R9, R0, 0x2, RZ ;  /* 0x0000000200097824 */ /* 0x000fce00078e00ff */
[----:B------:R-:W1:Y:S01]  /*00d0*/  LDC.64 R2, c[0x0][0x380] ;  /* 0x0000e000ff027b82 */ /* 0x000e620000000a00 */
[----:B0-----:R-:W-:Y:S01]  /*00e0*/  IMAD R7, R6, UR4, RZ ;  /* 0x0000000406077c24 */ /* 0x001fe2000f8e02ff */
[----:B------:R-:W0:Y:S03]  /*00f0*/  LDCU.64 UR4, c[0x0][0x358] ;  /* 0x00006b00ff0477ac */ /* 0x000e260008000a00 */
[----:B------:R-:W-:-:S04]  /*0100*/  IMAD R4, R13, 0x2, R7 ;  /* 0x000000020d047824 */ /* 0x000fc800078e0207 */
[----:B------:R-:W-:-:S04]  /*0110*/  IMAD R9, R6, R4, R9 ;  /* 0x0000000406097224 */ /* 0x000fc800078e0209 */
[----:B-1----:R-:W-:-:S04]  /*0120*/  IMAD.WIDE R2, R9, 0x4, R2 ;  /* 0x0000000409027825 */ /* 0x002fc800078e0202 */
[----:B------:R-:W-:Y:S01]  /*0130*/  IMAD.WIDE R4, R5, 0x4, R2 ;  /* 0x0000000405047825 */ /* 0x000fe200078e0202 */
[----:B0-----:R-:W2:Y:S04]  /*0140*/  LDG.E R8, desc[UR4][R2.64] ;  /* 0x0000000402087981 */ /* 0x001ea8000c1e1900 */
[----:B------:R-:W2:Y:S04]  /*0150*/  LDG.E R9, desc[UR4][R2.64+0x4] ;  /* 0x0000040402097981 */ /* 0x000ea8000c1e1900 */
[----:B------:R-:W3:Y:S04]  /*0160*/  LDG.E R10, desc[UR4][R4.64+0x4] ;  /* 0x00000404040a7981 */ /* 0x000ee8000c1e1900 */
[----:B------:R-:W3:Y:S01]  /*0170*/  LDG.E R11, desc[UR4][R4.64+0x8] ;  /* 0x00000804040b7981 */ /* 0x000ee2000c1e1900 */
[----:B--2---:R-:W-:-:S02]  /*0180*/  VIMNMX R9, PT, PT, R8, R9, !PT ;  /* 0x0000000908097248 */ /* 0x004fc40007fe0100 */
[----:B---3--:R-:W-:-:S04]  /*0190*/  VIMNMX R10, PT, PT, R10, R11, !PT ;  /* 0x0000000b0a0a7248 */ /* 0x008fc80007fe0100 */
[----:B------:R-:W-:-:S13]  /*01a0*/  ISETP.GT.AND P0, PT, R9, R10, PT ;  /* 0x0000000a0900720c */ /* 0x000fda0003f04270 */
[----:B------:R-:W-:Y:S05]  /*01b0*/  @!P0 BRA `(.L_x_0) ;  /* 0x00000000002c8947 */ /* 0x000fea0003800000 */
[----:B------:R-:W0:Y:S01]  /*01c0*/  LDC.64 R2, c[0x0][0x388] ;  /* 0x0000e200ff027b82 */ /* 0x000e220000000a00 */
[C---:B------:R-:W-:Y:S02]  /*01d0*/  IMAD R4, R6.reuse, R13, RZ ;  /* 0x0000000d06047224 */ /* 0x040fe400078e02ff */
[----:B------:R-:W-:-:S03]  /*01e0*/  IMAD R6, R6, R7, RZ ;  /* 0x0000000706067224 */ /* 0x000fc600078e02ff */
[----:B------:R-:W-:Y:S02]  /*01f0*/  LEA.HI R7, R4, R4, RZ, 0x1 ;  /* 0x0000000404077211 */ /* 0x000fe400078f08ff */
[----:B------:R-:W-:Y:S02]  /*0200*/  SHF.R.S32.HI R5, RZ, 0x1f, R6 ;  /* 0x0000001fff057819 */ /* 0x000fe40000011406 */
[----:B------:R-:W-:Y:S02]  /*0210*/  LEA.HI.SX32 R0, R7, R0, 0x1f ;  /* 0x0000000007007211 */ /* 0x000fe400078ffaff */
[----:B------:R-:W-:-:S04]  /*0220*/  LEA.HI R5, R5, R6, RZ, 0x2 ;  /* 0x0000000605057211 */ /* 0x000fc800078f10ff */
[----:B------:R-:W-:-:S05]  /*0230*/  LEA.HI.SX32 R5, R5, R0, 0x1e ;  /* 0x0000000005057211 */ /* 0x000fca00078ff2ff */
[----:B0-----:R-:W-:-:S05]  /*0240*/  IMAD.WIDE R2, R5, 0x4, R2 ;  /* 0x0000000405027825 */ /* 0x001fca00078e0202 */
[----:B------:R-:W-:Y:S01]  /*0250*/  STG.E desc[UR4][R2.64], R9 ;  /* 0x0000000902007986 */ /* 0x000fe2000c101904 */
[----:B------:R-:W-:Y:S05]  /*0260*/  EXIT ;  /* 0x000000000000794d */ /* 0x000fea0003800000 */
.L_x_0:
        /* <DEDUP_REMOVED lines=11> */
.L_x_1:
[----:B------:R-:W-:-:S00]  /*0320*/  BRA `(.L_x_1) ;  /* 0xfffffffc00fc7947 */ /* 0x000fc0000383ffff */
[----:B------:R-:W-:-:S00]  /*0330*/  NOP ;  /* 0x0000000000007918 */ /* 0x000fc00000000000 */
        /* <DEDUP_REMOVED lines=12> */
.L_x_4:


//--------------------- .text._Z5conv1PjPiiii     --------------------------
	.section	.text._Z5conv1PjPiiii,"ax",@progbits
	.align	128
        .global         _Z5conv1PjPiiii
        .type           _Z5conv1PjPiiii,@function
        .size           _Z5conv1PjPiiii,(.L_x_5 - _Z5conv1PjPiiii)
        .other          _Z5conv1PjPiiii,@"STO_CUDA_ENTRY STV_DEFAULT"
_Z5conv1PjPiiii:
.text._Z5conv1PjPiiii:
[----:B------:R-:W0:Y:S01]  /*0000*/  LDC R1, c[0x0][0x37c] ;  /* 0x0000df00ff017b82 */ /* 0x000e220000000800 */
[----:B------:R-:W1:Y:S07]  /*0010*/  S2R R14, SR_TID.Y ;  /* 0x00000000000e7919 */ /* 0x000e6e0000002200 */
[----:B------:R-:W2:Y:S01]  /*0020*/  LDC R15, c[0x0][0x390] ;  /* 0x0000e400ff0f7b82 */ /* 0x000ea20000000800 */
[----:B------:R-:W2:Y:S01]  /*0030*/  LDCU UR6, c[0x0][0x398] ;  /* 0x00007300ff0677ac */ /* 0x000ea20008000800 */
[----:B0-----:R-:W-:Y:S01]  /*0040*/  IADD3 R1, PT, PT, R1, -0x10, RZ ;  /* 0xfffffff001017810 */ /* 0x001fe20007ffe0ff */
[----:B------:R-:W1:Y:S01]  /*0050*/  S2R R3, SR_TID.X ;  /* 0x0000000000037919 */ /* 0x000e620000002100 */
[----:B------:R-:W0:Y:S01]  /*0060*/  LDCU UR4, c[0x0][0x2f8] ;  /* 0x00005f00ff0477ac */ /* 0x000e220008000800 */
[----:B------:R-:W3:Y:S01]  /*0070*/  LDCU UR5, c[0x0][0x2fc] ;  /* 0x00005f80ff0577ac */ /* 0x000ee20008000800 */
[----:B0-----:R-:W-:-:S02]  /*0080*/  IADD3 R6, P1, PT, R1, UR4, RZ ;  /* 0x0000000401067c10 */ /* 0x001fc4000ff3e0ff */
[----:B--2---:R-:W-:Y:S02]  /*0090*/  IADD3 R11, PT, PT, R15, -UR6, RZ ;  /* 0x800000060f0b7c10 */ /* 0x004fe4000fffe0ff */
[----:B---3--:R-:W-:Y:S02]  /*00a0*/  IADD3.X R7, PT, PT, RZ, UR5, RZ, P1, !PT ;  /* 0x00000005ff077c10 */ /* 0x008fe40008ffe4ff */
[----:B-1----:R-:W-:-:S04]  /*00b0*/  VIMNMX R0, PT, PT, R14, R3, !PT ;  /* 0x000000030e007248 */ /* 0x002fc80007fe0100 */
[----:B------:R-:W-:-:S13]  /*00c0*/  ISETP.GT.AND P0, PT, R0, R11, PT ;  /* 0x0000000b0000720c */ /* 0x000fda0003f04270 */
[----:B------:R-:W-:Y:S05]  /*00d0*/  @P0 EXIT ;  /* 0x000000000000094d */ /* 0x000fea0003800000 */
[----:B------:R-:W0:Y:S01]  /*00e0*/  LDC.64 R4, c[0x0][0x380] ;  /* 0x0000e000ff047b82 */ /* 0x000e220000000a00 */
[----:B------:R-:W1:Y:S01]  /*00f0*/  LDCU.64 UR4, c[0x0][0x358] ;  /* 0x00006b00ff0477ac */ /* 0x000e620008000a00 */
[----:B------:R-:W-:-:S04]  /*0100*/  IMAD R9, R14, R15, R3 ;  /* 0x0000000f0e097224 */ /* 0x000fc800078e0203 */
[----:B0-----:R-:W-:-:S05]  /*0110*/  IMAD.WIDE R4, R9, 0x4, R4 ;  /* 0x0000000409047825 */ /* 0x001fca00078e0204 */
[----:B-1----:R-:W2:Y:S04]  /*0120*/  LDG.E R18, desc[UR4][R4.64] ;  /* 0x0000000404127981 */ /* 0x002ea8000c1e1900 */
[----:B------:R-:W3:Y:S04]  /*0130*/  LDG.E R21, desc[UR4][R4.64+0x4] ;  /* 0x0000040404157981 */ /* 0x000ee8000c1e1900 */
[----:B------:R-:W4:Y:S04]  /*0140*/  LDG.E R19, desc[UR4][R4.64+0x8] ;  /* 0x0000080404137981 */ /* 0x000f28000c1e1900 */
[----:B------:R-:W5:Y:S04]  /*0150*/  LDG.E R20, desc[UR4][R4.64+0xc] ;  /* 0x00000c0404147981 */ /* 0x000f68000c1e1900 */
[----:B------:R0:W5:Y:S01]  /*0160*/  LDG.E R24, desc[UR4][R4.64+0x10] ;  /* 0x0000100404187981 */ /* 0x000162000c1e1900 */
[----:B------:R-:W-:-:S05]  /*0170*/  IMAD.WIDE R8, R15, 0x4, R4 ;  /* 0x000000040f087825 */ /* 0x000fca00078e0204 */
[----:B------:R-:W5:Y:S04]  /*0180*/  LDG.E R22, desc[UR4][R8.64] ;  /* 0x0000000408167981 */ /* 0x000f68000c1e1900 */
[----:B------:R-:W5:Y:S04]  /*0190*/  LDG.E R16, desc[UR4][R8.64+0x4] ;  /* 0x0000040408107981 */ /* 0x000f68000c1e1900 */
[----:B------:R-:W5:Y:S01]  /*01a0*/  LDG.E R12, desc[UR4][R8.64+0x8] ;  /* 0x00000804080c7981 */ /* 0x000f62000c1e1900 */
[----:B------:R-:W1:Y:S03]  /*01b0*/  S2R R2, SR_CTAID.X ;  /* 0x0000000000027919 */ /* 0x000e660000002500 */
[----:B------:R-:W5:Y:S04]  /*01c0*/  LDG.E R10, desc[UR4][R8.64+0xc] ;  /* 0x00000c04080a7981 */ /* 0x000f68000c1e1900 */
[----:B------:R0:W5:Y:S01]  /*01d0*/  LDG.E R13, desc[UR4][R8.64+0x10] ;  /* 0x00001004080d7981 */ /* 0x000162000c1e1900 */
[----:B-1----:R-:W-:-:S04]  /*01e0*/  IMAD R0, R2, UR6, RZ ;  /* 0x0000000602007c24 */ /* 0x002fc8000f8e02ff */
[----:B------:R-:W-:Y:S01]  /*01f0*/  IMAD R0, R0, UR6, RZ ;  /* 0x0000000600007c24 */ /* 0x000fe2000f8e02ff */
[----:B------:R-:W1:Y:S04]  /*0200*/  LDCU.64 UR6, c[0x4][URZ] ;  /* 0x01000000ff0677ac */ /* 0x000e680008000a00 */
[----:B------:R-:W-:-:S04]  /*0210*/  SHF.L.U32 R0, R0, 0x2, RZ ;  /* 0x0000000200007819 */ /* 0x000fc800000006ff */
[----:B------:R-:W2:Y:S01]  /*0220*/  LDC R25, c[0x3][R0] ;  /* 0x00c0000000197b82 */ /* 0x000ea20000000800 */
[----:B0-----:R-:W-:-:S05]  /*0230*/  IMAD.WIDE R4, R15, 0x4, R8 ;  /* 0x000000040f047825 */ /* 0x001fca00078e0208 */
[----:B------:R-:W5:Y:S02]  /*0240*/  LDG.E R17, desc[UR4][R4.64] ;  /* 0x0000000404117981 */ /* 0x000f64000c1e1900 */
[----:B------:R-:W3:Y:S08]  /*0250*/  LDC R27, c[0x3][R0+0x4] ;  /* 0x00c00100001b7b82 */ /* 0x000ef00000000800 */
[----:B------:R-:W4:Y:S08]  /*0260*/  LDC R26, c[0x3][R0+0x8] ;  /* 0x00c00200001a7b82 */ /* 0x000f300000000800 */
[----:B------:R-:W5:Y:S01]  /*0270*/  LDC R23, c[0x3][R0+0xc] ;  /* 0x00c0030000177b82 */ /* 0x000f620000000800 */
[----:B------:R-:W-:-:S04]  /*0280*/  IMAD.WIDE R8, R15, 0x4, R4 ;  /* 0x000000040f087825 */ /* 0x000fc800078e0204 */
[----:B--2---:R-:W-:-:S03]  /*0290*/  IMAD R18, R25, R18, RZ ;  /* 0x0000001219127224 */ /* 0x004fc600078e02ff */
[----:B------:R-:W0:Y:S01]  /*02a0*/  LDC R25, c[0x3][R0+0x10] ;  /* 0x00c0040000197b82 */ /* 0x000e220000000800 */
[----:B---3--:R-:W-:Y:S02]  /*02b0*/  IMAD R21, R27, R21, R18 ;  /* 0x000000151b157224 */ /* 0x008fe400078e0212 */
[----:B------:R-:W2:Y:S05]  /*02c0*/  LDG.E R18, desc[UR4][R4.64+0x4] ;  /* 0x0000040404127981 */ /* 0x000eaa000c1e1900 */
[----:B------:R-:W3:Y:S01]  /*02d0*/  LDC R27, c[0x3][R0+0x14] ;  /* 0x00c00500001b7b82 */ /* 0x000ee20000000800 */
[----:B----4-:R-:W-:Y:S02]  /*02e0*/  IMAD R21, R26, R19, R21 ;  /* 0x000000131a157224 */ /* 0x010fe400078e0215 */
[----:B------:R-:W4:Y:S02]  /*02f0*/  LDG.E R19, desc[UR4][R4.64+0x8] ;  /* 0x0000080404137981 */ /* 0x000f24000c1e1900 */
[----:B-----5:R-:W-:-:S02]  /*0300*/  IMAD R26, R23, R20, R21 ;  /* 0x00000014171a7224 */ /* 0x020fc400078e0215 */
[----:B------:R-:W5:Y:S01]  /*0310*/  LDG.E R20, desc[UR4][R4.64+0xc] ;  /* 0x00000c0404147981 */ /* 0x000f62000c1e1900 */
[----:B------:R-:W1:Y:S03]  /*0320*/  LDC R23, c[0x3][R0+0x18] ;  /* 0x00c0060000177b82 */ /* 0x000e660000000800 */
[----:B------:R1:W5:Y:S01]  /*0330*/  LDG.E R21, desc[UR4][R4.64+0x10] ;  /* 0x0000100404157981 */ /* 0x000362000c1e1900 */
[----:B0-----:R-:W-:-:S03]  /*0340*/  IMAD R26, R25, R24, R26 ;  /* 0x00000018191a7224 */ /* 0x001fc600078e021a */
[----:B------:R-:W5:Y:S04]  /*0350*/  LDG.E R25, desc[UR4][R8.64] ;  /* 0x0000000408197981 */ /* 0x000f68000c1e1900 */
[----:B------:R-:W5:Y:S01]  /*0360*/  LDG.E R24, desc[UR4][R8.64+0x4] ;  /* 0x0000040408187981 */ /* 0x000f62000c1e1900 */
[----:B---3--:R-:W-:Y:S02]  /*0370*/  IMAD R28, R27, R22, R26 ;  /* 0x000000161b1c7224 */ /* 0x008fe400078e021a */
[----:B------:R-:W0:Y:S01]  /*0380*/  LDC R27, c[0x3][R0+0x1c] ;  /* 0x00c00700001b7b82 */ /* 0x000e220000000800 */
[----:B------:R-:W3:Y:S04]  /*0390*/  LDG.E R26, desc[UR4][R8.64+0x8] ;  /* 0x00000804081a7981 */ /* 0x000ee8000c1e1900 */
[----:B------:R-:W3:Y:S01]  /*03a0*/  LDG.E R22, desc[UR4][R8.64+0xc] ;  /* 0x00000c0408167981 */ /* 0x000ee2000c1e1900 */
[----:B-1----:R-:W-:-:S03]  /*03b0*/  IMAD R23, R23, R16, R28 ;  /* 0x0000001017177224 */ /* 0x002fc600078e021c */
[----:B------:R1:W3:Y:S01]  /*03c0*/  LDG.E R16, desc[UR4][R8.64+0x10] ;  /* 0x0000100408107981 */ /* 0x0002e2000c1e1900 */
[----:B------:R-:W-:-:S05]  /*03d0*/  IMAD.WIDE R4, R15, 0x4, R8 ;  /* 0x000000040f047825 */ /* 0x000fca00078e0208 */
[----:B------:R-:W3:Y:S01]  /*03e0*/  LDG.E R15, desc[UR4][R4.64] ;  /* 0x00000004040f7981 */ /* 0x000ee2000c1e1900 */
[----:B0-----:R-:W-:-:S03]  /*03f0*/  IMAD R29, R27, R12, R23 ;  /* 0x0000000c1b1d7224 */ /* 0x001fc600078e0217 */
[----:B------:R-:W3:Y:S04]  /*0400*/  LDG.E R23, desc[UR4][R4.64+0x8] ;  /* 0x0000080404177981 */ /* 0x000ee8000c1e1900 */
[----:B------:R-:W3:Y:S04]  /*0410*/  LDG.E R12, desc[UR4][R4.64+0xc] ;  /* 0x00000c04040c7981 */ /* 0x000ee8000c1e1900 */
[----:B------:R0:W3:Y:S01]  /*0420*/  LDG.E R27, desc[UR4][R4.64+0x10] ;  /* 0x00001004041b7981 */ /* 0x0000e2000c1e1900 */
[----:B------:R-:W1:Y:S02]  /*0430*/  LDC R28, c[0x3][R0+0x20] ;  /* 0x00c00800001c7b82 */ /* 0x000e640000000800 */
[----:B-1----:R-:W-:-:S06]  /*0440*/  IMAD R10, R28, R10, R29 ;  /* 0x0000000a1c0a7224 */ /* 0x002fcc00078e021d */
[----:B------:R-:W1:Y:S08]  /*0450*/  LDC R28, c[0x3][R0+0x24] ;  /* 0x00c00900001c7b82 */ /* 0x000e700000000800 */
[----:B------:R-:W0:Y:S08]  /*0460*/  LDC R29, c[0x3][R0+0x28] ;  /* 0x00c00a00001d7b82 */ /* 0x000e300000000800 */
[----:B------:R-:W4:Y:S01]  /*0470*/  LDC R8, c[0x3][R0+0x30] ;  /* 0x00c00c0000087b82 */ /* 0x000f220000000800 */
[----:B-1----:R-:W-:-:S07]  /*0480*/  IMAD R10, R28, R13, R10 ;  /* 0x0000000d1c0a7224 */ /* 0x002fce00078e020a */
[----:B------:R-:W2:Y:S08]  /*0490*/  LDC R13, c[0x3][R0+0x2c] ;  /* 0x00c00b00000d7b82 */ /* 0x000eb00000000800 */
[----:B------:R-:W5:Y:S01]  /*04a0*/  LDC R9, c[0x3][R0+0x34] ;  /* 0x00c00d0000097b82 */ /* 0x000f620000000800 */
[----:B0-----:R-:W-:-:S07]  /*04b0*/  IMAD R17, R29, R17, R10 ;  /* 0x000000111d117224 */ /* 0x001fce00078e020a */
[----:B------:R-:W0:Y:S08]  /*04c0*/  LDC R10, c[0x3][R0+0x38] ;  /* 0x00c00e00000a7b82 */ /* 0x000e300000000800 */
[----:B------:R-:W1:Y:S08]  /*04d0*/  LDC R4, c[0x3][R0+0x3c] ;  /* 0x00c00f0000047b82 */ /* 0x000e700000000800 */
[----:B------:R-:W1:Y:S01]  /*04e0*/  LDC R5, c[0x3][R0+0x40] ;  /* 0x00c0100000057b82 */ /* 0x000e620000000800 */
[----:B------:R-:W-:-:S05]  /*04f0*/  IMAD R14, R11, R14, R14 ;  /* 0x0000000e0b0e7224 */ /* 0x000fca00078e020e */
[----:B------:R-:W-:-:S05]  /*0500*/  IADD3 R3, PT, PT, R14, R3, RZ ;  /* 0x000000030e037210 */ /* 0x000fca0007ffe0ff */
[----:B------:R0:W-:Y:S01]  /*0510*/  STL.64 [R1], R2 ;  /* 0x0000000201007387 */ /* 0x0001e20000100a00 */
[----:B--2---:R-:W-:Y:S02]  /*0520*/  IMAD R13, R13, R18, R17 ;  /* 0x000000120d0d7224 */ /* 0x004fe400078e0211 */
[----:B------:R-:W3:Y:S02]  /*0530*/  LDC R17, c[0x3][R0+0x44] ;  /* 0x00c0110000117b82 */ /* 0x000ee40000000800 */
[----:B----4-:R-:W-:-:S06]  /*0540*/  IMAD R8, R8, R19, R13 ;  /* 0x0000001308087224 */ /* 0x010fcc00078e020d */
[----:B------:R-:W2:Y:S01]  /*0550*/  LDC R13, c[0x3][R0+0x48] ;  /* 0x00c01200000d7b82 */ /* 0x000ea20000000800 */
[----:B-----5:R-:W-:-:S04]  /*0560*/  IMAD R8, R9, R20, R8 ;  /* 0x0000001409087224 */ /* 0x020fc800078e0208 */
[----:B0-----:R-:W-:-:S03]  /*0570*/  IMAD R8, R10, R21, R8 ;  /* 0x000000150a087224 */ /* 0x001fc600078e0208 */
[----:B------:R-:W0:Y:S01]  /*0580*/  LDC R9, c[0x3][R0+0x4c] ;  /* 0x00c0130000097b82 */ /* 0x000e220000000800 */
[----:B-1----:R-:W-:-:S07]  /*0590*/  IMAD R4, R4, R25, R8 ;  /* 0x0000001904047224 */ /* 0x002fce00078e0208 */
[----:B------:R-:W1:Y:S01]  /*05a0*/  LDC R10, c[0x3][R0+0x50] ;  /* 0x00c01400000a7b82 */ /* 0x000e620000000800 */
[----:B------:R-:W-:-:S04]  /*05b0*/  IMAD R4, R5, R24, R4 ;  /* 0x0000001805047224 */ /* 0x000fc800078e0204 */
[----:B---3--:R-:W-:-:S03]  /*05c0*/  IMAD R17, R17, R26, R4 ;  /* 0x0000001a11117224 */ /* 0x008fc600078e0204 */
[----:B------:R-:W3:Y:S01]  /*05d0*/  LDC R19, c[0x3][R0+0x54] ;  /* 0x00c0150000137b82 */ /* 0x000ee20000000800 */
[----:B--2---:R-:W-:-:S07]  /*05e0*/  IMAD R13, R13, R22, R17 ;  /* 0x000000160d0d7224 */ /* 0x004fce00078e0211 */
[----:B------:R-:W2:Y:S01]  /*05f0*/  LDC R4, c[0x3][R0+0x58] ;  /* 0x00c0160000047b82 */ /* 0x000ea20000000800 */
[----:B0-----:R-:W-:-:S07]  /*0600*/  IMAD R13, R9, R16, R13 ;  /* 0x00000010090d7224 */ /* 0x001fce00078e020d */
[----:B------:R-:W0:Y:S01]  /*0610*/  LDC R5, c[0x3][R0+0x5c] ;  /* 0x00c0170000057b82 */ /* 0x000e220000000800 */
[----:B-1----:R-:W-:-:S07]  /*0620*/  IMAD R10, R10, R15, R13 ;  /* 0x0000000f0a0a7224 */ /* 0x002fce00078e020d */
[----:B------:R-:W1:Y:S08]  /*0630*/  LDC R16, c[0x3][R0+0x60] ;  /* 0x00c0180000107b82 */ /* 0x000e700000000800 */
[----:B------:R-:W4:Y:S01]  /*0640*/  LDC.64 R8, c[0x0][0x388] ;  /* 0x0000e200ff087b82 */ /* 0x000f220000000a00 */
[----:B---3--:R-:W-:Y:S02]  /*0650*/  IMAD R10, R24, R19, R10 ;  /* 0x00000013180a7224 */ /* 0x008fe400078e020a */
[----:B------:R-:W-:-:S02]  /*0660*/  IMAD R18, R11, R2, R2 ;  /* 0x000000020b127224 */ /* 0x000fc400078e0202 */
[----:B--2---:R-:W-:Y:S02]  /*0670*/  IMAD R4, R4, R23, R10 ;  /* 0x0000001704047224 */ /* 0x004fe400078e020a */
[----:B------:R-:W-:Y:S02]  /*0680*/  IMAD R18, R11, R18, R18 ;  /* 0x000000120b127224 */ /* 0x000fe400078e0212 */
[----:B0-----:R-:W-:-:S03]  /*0690*/  IMAD R4, R5, R12, R4 ;  /* 0x0000000c05047224 */ /* 0x001fc600078e0204 */
[----:B------:R-:W-:Y:S02]  /*06a0*/  IADD3 R5, PT, PT, R18, R3, RZ ;  /* 0x0000000312057210 */ /* 0x000fe40007ffe0ff */
[----:B------:R-:W-:Y:S01]  /*06b0*/  MOV R10, 0x8 ;  /* 0x00000008000a7802 */ /* 0x000fe20000000f00 */
[----:B-1----:R-:W-:Y:S02]  /*06c0*/  IMAD R0, R16, R27, R4 ;  /* 0x0000001b10007224 */ /* 0x002fe400078e0204 */
[----:B----4-:R-:W-:-:S03]  /*06d0*/  IMAD.WIDE.U32 R8, R5, 0x4, R8 ;  /* 0x0000000405087825 */ /* 0x010fc600078e0008 */
[----:B------:R0:W-:Y:S01]  /*06e0*/  STL [R1+0x8], R0 ;  /* 0x0000080001007387 */ /* 0x0001e20000100800 */
[----:B------:R-:W1:Y:S03]  /*06f0*/  LDC.64 R10, c[0x4][R10] ;  /* 0x010000000a0a7b82 */ /* 0x000e660000000a00 */
[----:B------:R0:W-:Y:S01]  /*0700*/  STG.E desc[UR4][R8.64], R0 ;  /* 0x0000000008007986 */ /* 0x0001e2000c101904 */
[----:B------:R-:W-:Y:S02]  /*0710*/  MOV R4, UR6 ;  /* 0x0000000600047c02 */ /* 0x000fe40008000f00 */
[----:B------:R-:W-:-:S07]  /*0720*/  MOV R5, UR7 ;  /* 0x0000000700057c02 */ /* 0x000fce0008000f00 */
[----:B------:R-:W-:-:S07]  /*0730*/  LEPC R20, `(.L_x_2) ;  /* 0x000000001014794e */ /* 0x000fce0000000000 */
[----:B01----:R-:W-:Y:S05]  /*0740*/  CALL.ABS.NOINC R10 ;  /* 0x000000000a007343 */ /* 0x003fea0003c00000 */
.L_x_2:
[----:B------:R-:W-:Y:S05]  /*0750*/  EXIT ;  /* 0x000000000000794d */ /* 0x000fea0003800000 */
.L_x_3:
        /* <DEDUP_REMOVED lines=10> */
.L_x_5:


//--------------------- .nv.global.init           --------------------------
	.section	.nv.global.init,"aw",@progbits
.nv.global.init:
	.type		$str,@object
	.size		$str,(.L_1 - $str)
$str:
        /*0000*/ 	.byte	0x72, 0x65, 0x73, 0x75, 0x6c, 0x74, 0x67, 0x70, 0x75, 0x5b, 0x25, 0x64, 0x5d, 0x5b, 0x25, 0x64
        /*0010*/ 	.byte	0x5d, 0x3d, 0x25, 0x64, 0x0a, 0x00
.L_1:


//--------------------- .nv.shared.reserved.0     --------------------------
	.section	.nv.shared.reserved.0,"aw",@nobits
	.weak		__nv_reservedSMEM_offset_0_alias
	.size		__nv_reservedSMEM_offset_0_alias, 0, 64
	.other		__nv_reservedSMEM_offset_0_alias,@"STO_CUDA_RESERVED_SHARED STV_DEFAULT"
__nv_reservedSMEM_offset_0_alias:
	.zero		0
	.zero		64


//--------------------- .nv.constant0._Z10maxpoolingPiS_iii --------------------------
	.section	.nv.constant0._Z10maxpoolingPiS_iii,"a",@progbits
	.sectionflags	@""
	.align	4
.nv.constant0._Z10maxpoolingPiS_iii:
	.zero		924


//--------------------- .nv.constant0._Z5conv1PjPiiii --------------------------
	.section	.nv.constant0._Z5conv1PjPiiii,"a",@progbits
	.sectionflags	@""
	.align	4
.nv.constant0._Z5conv1PjPiiii:
	.zero		924


//--------------------- SYMBOLS --------------------------

	.type		.nv.reservedSmem.offset0,@object
	.size		.nv.reservedSmem.offset0,0x4
	.type		vprintf,@function
